	.headerflags	@"EF_CUDA_TEXMODE_UNIFIED EF_CUDA_64BIT_ADDRESS EF_CUDA_ACCELERATORS EF_CUDA_SM90 EF_CUDA_VIRTUAL_SM(EF_CUDA_SM90)"
	.elftype	@"ET_EXEC"


//--------------------- .nv.info                  --------------------------
	.section	.nv.info,"",@"SHT_CUDA_INFO"
	.align	4


	//----- nvinfo : EIATTR_REGCOUNT
	.align		4
        /*0000*/ 	.byte	0x04, 0x2f
        /*0002*/ 	.short	(.L_1 - .L_0)
	.align		4
.L_0:
        /*0004*/ 	.word	index@(triton_poi_fused_add_36)
        /*0008*/ 	.word	0x00000012


	//----- nvinfo : EIATTR_MIN_STACK_SIZE
	.align		4
.L_1:
        /*000c*/ 	.byte	0x04, 0x12
        /*000e*/ 	.short	(.L_3 - .L_2)
	.align		4
.L_2:
        /*0010*/ 	.word	index@(triton_poi_fused_add_36)
        /*0014*/ 	.word	0x00000000


	//----- nvinfo : EIATTR_FRAME_SIZE
	.align		4
.L_3:
        /*0018*/ 	.byte	0x04, 0x11
        /*001a*/ 	.short	(.L_5 - .L_4)
	.align		4
.L_4:
        /*001c*/ 	.word	index@(triton_poi_fused_add_36)
        /*0020*/ 	.word	0x00000000


	//----- nvinfo : EIATTR_MIN_STACK_SIZE
	.align		4
.L_5:
        /*0024*/ 	.byte	0x04, 0x12
        /*0026*/ 	.short	(.L_7 - .L_6)
	.align		4
.L_6:
        /*0028*/ 	.word	index@(triton_poi_fused_add_36)
        /*002c*/ 	.word	0x00000000
.L_7:


//--------------------- .nv.info.triton_poi_fused_add_36 --------------------------
	.section	.nv.info.triton_poi_fused_add_36,"",@"SHT_CUDA_INFO"
	.sectionflags	@""
	.align	4


	//----- nvinfo : EIATTR_CUDA_API_VERSION
	.align		4
        /*0000*/ 	.byte	0x04, 0x37
        /*0002*/ 	.short	(.L_9 - .L_8)
.L_8:
        /*0004*/ 	.word	0x0000007c


	//----- nvinfo : EIATTR_KPARAM_INFO
	.align		4
.L_9:
        /*0008*/ 	.byte	0x04, 0x17
        /*000a*/ 	.short	(.L_11 - .L_10)
.L_10:
        /*000c*/ 	.word	0x00000000
        /*0010*/ 	.short	0x0005
        /*0012*/ 	.short	0x0028
        /*0014*/ 	.byte	0x00, 0xf0, 0x11, 0x00


	//----- nvinfo : EIATTR_KPARAM_INFO
	.align		4
.L_11:
        /*0018*/ 	.byte	0x04, 0x17
        /*001a*/ 	.short	(.L_13 - .L_12)
.L_12:
        /*001c*/ 	.word	0x00000000
        /*0020*/ 	.short	0x0004
        /*0022*/ 	.short	0x0020
        /*0024*/ 	.byte	0x00, 0xf4, 0x21, 0x00


	//----- nvinfo : EIATTR_KPARAM_INFO
	.align		4
.L_13:
        /*0028*/ 	.byte	0x04, 0x17
        /*002a*/ 	.short	(.L_15 - .L_14)
.L_14:
        /*002c*/ 	.word	0x00000000
        /*0030*/ 	.short	0x0003
        /*0032*/ 	.short	0x0018
        /*0034*/ 	.byte	0x00, 0xf4, 0x21, 0x00


	//----- nvinfo : EIATTR_KPARAM_INFO
	.align		4
.L_15:
        /*0038*/ 	.byte	0x04, 0x17
        /*003a*/ 	.short	(.L_17 - .L_16)
.L_16:
        /*003c*/ 	.word	0x00000000
        /*0040*/ 	.short	0x0002
        /*0042*/ 	.short	0x0010
        /*0044*/ 	.byte	0x00, 0xf4, 0x21, 0x00


	//----- nvinfo : EIATTR_KPARAM_INFO
	.align		4
.L_17:
        /*0048*/ 	.byte	0x04, 0x17
        /*004a*/ 	.short	(.L_19 - .L_18)
.L_18:
        /*004c*/ 	.word	0x00000000
        /*0050*/ 	.short	0x0001
        /*0052*/ 	.short	0x0008
        /*0054*/ 	.byte	0x00, 0xf4, 0x21, 0x00


	//----- nvinfo : EIATTR_KPARAM_INFO
	.align		4
.L_19:
        /*0058*/ 	.byte	0x04, 0x17
        /*005a*/ 	.short	(.L_21 - .L_20)
.L_20:
        /*005c*/ 	.word	0x00000000
        /*0060*/ 	.short	0x0000
        /*0062*/ 	.short	0x0000
        /*0064*/ 	.byte	0x00, 0xf4, 0x21, 0x00


	//----- nvinfo : EIATTR_SPARSE_MMA_MASK
	.align		4
.L_21:
        /*0068*/ 	.byte	0x03, 0x50
        /*006a*/ 	.short	0x0000


	//----- nvinfo : EIATTR_MAXREG_COUNT
	.align		4
        /*006c*/ 	.byte	0x03, 0x1b
        /*006e*/ 	.short	0x00ff


	//----- nvinfo : EIATTR_EXIT_INSTR_OFFSETS
	.align		4
        /*0070*/ 	.byte	0x04, 0x1c
        /*0072*/ 	.short	(.L_23 - .L_22)


	//   ....[0]....
.L_22:
        /*0074*/ 	.word	0x00000250


	//----- nvinfo : EIATTR_REQNTID
	.align		4
.L_23:
        /*0078*/ 	.byte	0x04, 0x10
        /*007a*/ 	.short	(.L_25 - .L_24)
.L_24:
        /*007c*/ 	.word	0x00000080
        /*0080*/ 	.word	0x00000001
        /*0084*/ 	.word	0x00000001


	//----- nvinfo : EIATTR_CBANK_PARAM_SIZE
	.align		4
.L_25:
        /*0088*/ 	.byte	0x03, 0x19
        /*008a*/ 	.short	0x002c


	//----- nvinfo : EIATTR_PARAM_CBANK
	.align		4
        /*008c*/ 	.byte	0x04, 0x0a
        /*008e*/ 	.short	(.L_27 - .L_26)
	.align		4
.L_26:
        /*0090*/ 	.word	index@(.nv.constant0.triton_poi_fused_add_36)
        /*0094*/ 	.short	0x0210
        /*0096*/ 	.short	0x002c


	//----- nvinfo : EIATTR_SW_WAR
	.align		4
.L_27:
        /*0098*/ 	.byte	0x04, 0x36
        /*009a*/ 	.short	(.L_29 - .L_28)
.L_28:
        /*009c*/ 	.word	0x00000008
.L_29:


//--------------------- .nv.callgraph             --------------------------
	.section	.nv.callgraph,"",@"SHT_CUDA_CALLGRAPH"
	.align	4
	.sectionentsize	8
	.align		4
        /*0000*/ 	.word	0x00000000
	.align		4
        /*0004*/ 	.word	0xffffffff
	.align		4
        /*0008*/ 	.word	0x00000000
	.align		4
        /*000c*/ 	.word	0xfffffffe
	.align		4
        /*0010*/ 	.word	0x00000000
	.align		4
        /*0014*/ 	.word	0xfffffffd
	.align		4
        /*0018*/ 	.word	0x00000000
	.align		4
        /*001c*/ 	.word	0xfffffffc


//--------------------- .text.triton_poi_fused_add_36 --------------------------
	.section	.text.triton_poi_fused_add_36,"ax",@progbits
	.align	128
        .global         triton_poi_fused_add_36
        .type           triton_poi_fused_add_36,@function
        .size           triton_poi_fused_add_36,(.L_x_1 - triton_poi_fused_add_36)
        .other          triton_poi_fused_add_36,@"STO_CUDA_ENTRY STV_DEFAULT"
triton_poi_fused_add_36:
.text.triton_poi_fused_add_36:
[----:B------:R-:W-:Y:S01]  /*0000*/  LDC R1, c[0x0][0x28] ;  /* 0x00000a00ff017b82 */ /* 0x000fe20000000800 */
[----:B------:R-:W1:Y:S07]  /*0010*/  S2R R0, SR_TID.X ;  /* 0x0000000000007919 */ /* 0x000e6e0000002100 */
[----:B------:R-:W2:Y:S01]  /*0020*/  LDC.64 R6, c[0x0][0x210] ;  /* 0x00008400ff067b82 */ /* 0x000ea20000000a00 */
[----:B------:R-:W-:Y:S01]  /*0030*/  ULDC.64 UR4, c[0x0][0x208] ;  /* 0x0000820000047ab9 */ /* 0x000fe20000000a00 */
[----:B------:R-:W3:Y:S06]  /*0040*/  S2R R5, SR_CTAID.X ;  /* 0x0000000000057919 */ /* 0x000eec0000002500 */
[----:B------:R-:W4:Y:S08]  /*0050*/  LDC.64 R8, c[0x0][0x218] ;  /* 0x00008600ff087b82 */ /* 0x000f300000000a00 */
[----:B------:R-:W5:Y:S01]  /*0060*/  LDC.64 R10, c[0x0][0x220] ;  /* 0x00008800ff0a7b82 */ /* 0x000f620000000a00 */
[----:B-1----:R-:W-:-:S02]  /*0070*/  SHF.L.U32 R0, R0, 0x1, RZ ;  /* 0x0000000100007819 */ /* 0x002fc400000006ff */
[----:B---3--:R-:W-:Y:S02]  /*0080*/  SHF.R.S32.HI R3, RZ, 0x17, R5 ;  /* 0x00000017ff037819 */ /* 0x008fe40000011405 */
[----:B------:R-:W-:Y:S02]  /*0090*/  LOP3.LUT R0, R0, 0xfe, RZ, 0xc0, !PT ;  /* 0x000000fe00007812 */ /* 0x000fe400078ec0ff */
[----:B------:R-:W-:Y:S02]  /*00a0*/  SGXT R3, R3, 0x1 ;  /* 0x000000010303781a */ /* 0x000fe40000000200 */
[----:B------:R-:W-:-:S04]  /*00b0*/  LEA R0, R5, R0, 0x8 ;  /* 0x0000000005007211 */ /* 0x000fc800078e40ff */
[----:B------:R-:W-:Y:S02]  /*00c0*/  LEA.HI R4, R3, R0, RZ, 0xe ;  /* 0x0000000003047211 */ /* 0x000fe400078f70ff */
[----:B------:R-:W1:Y:S02]  /*00d0*/  LDC.64 R2, c[0x0][0x228] ;  /* 0x00008a00ff027b82 */ /* 0x000e640000000a00 */
[----:B------:R-:W-:-:S04]  /*00e0*/  LOP3.LUT R5, R4, 0xffffc000, RZ, 0xc0, !PT ;  /* 0xffffc00004057812 */ /* 0x000fc800078ec0ff */
[----:B------:R-:W-:Y:S02]  /*00f0*/  IADD3 R5, R0, -R5, RZ ;  /* 0x8000000500057210 */ /* 0x000fe40007ffe0ff */
[----:B------:R-:W-:-:S05]  /*0100*/  SHF.R.S32.HI R0, RZ, 0xe, R4 ;  /* 0x0000000eff007819 */ /* 0x000fca0000011404 */
[----:B------:R-:W-:-:S04]  /*0110*/  IMAD R13, R0, 0x5080, R5 ;  /* 0x00005080000d7824 */ /* 0x000fc800078e0205 */
[----:B------:R-:W-:Y:S02]  /*0120*/  IMAD R5, R0, -0xf00, R13 ;  /* 0xfffff10000057824 */ /* 0x000fe400078e020d */
[----:B--2---:R-:W-:Y:S02]  /*0130*/  IMAD.WIDE R6, R13, 0x4, R6 ;  /* 0x000000040d067825 */ /* 0x004fe400078e0206 */
[----:B------:R-:W2:Y:S02]  /*0140*/  LDC.64 R12, c[0x0][0x230] ;  /* 0x00008c00ff0c7b82 */ /* 0x000ea40000000a00 */
[C---:B----4-:R-:W-:Y:S02]  /*0150*/  IMAD.WIDE R8, R5.reuse, 0x4, R8 ;  /* 0x0000000405087825 */ /* 0x050fe400078e0208 */
[----:B------:R-:W3:Y:S02]  /*0160*/  LDG.E.64 R6, desc[UR4][R6.64] ;  /* 0x0000000406067981 */ /* 0x000ee4000c1e1b00 */
[----:B-----5:R-:W-:-:S02]  /*0170*/  IMAD.WIDE R10, R5, 0x4, R10 ;  /* 0x00000004050a7825 */ /* 0x020fc400078e020a */
[----:B------:R-:W3:Y:S02]  /*0180*/  LDG.E.64 R8, desc[UR4][R8.64] ;  /* 0x0000000408087981 */ /* 0x000ee4000c1e1b00 */
[----:B-1----:R-:W-:Y:S02]  /*0190*/  IMAD.WIDE R2, R5, 0x4, R2 ;  /* 0x0000000405027825 */ /* 0x002fe400078e0202 */
[----:B------:R-:W4:Y:S04]  /*01a0*/  LDG.E.64 R10, desc[UR4][R10.64] ;  /* 0x000000040a0a7981 */ /* 0x000f28000c1e1b00 */
[----:B------:R-:W5:Y:S01]  /*01b0*/  LDG.E.64 R2, desc[UR4][R2.64] ;  /* 0x0000000402027981 */ /* 0x000f62000c1e1b00 */
[----:B------:R-:W-:Y:S02]  /*01c0*/  IMAD R5, R0, 0x1380, R5 ;  /* 0x0000138000057824 */ /* 0x000fe400078e0205 */
[----:B---3--:R-:W-:Y:S01]  /*01d0*/  FADD R15, R6, R8 ;  /* 0x00000008060f7221 */ /* 0x008fe20000000000 */
[----:B------:R-:W-:-:S03]  /*01e0*/  FADD R4, R7, R9 ;  /* 0x0000000907047221 */ /* 0x000fc60000000000 */
[----:B----4-:R-:W-:Y:S01]  /*01f0*/  FADD R15, R10, R15 ;  /* 0x0000000f0a0f7221 */ /* 0x010fe20000000000 */
[----:B------:R-:W-:Y:S01]  /*0200*/  FADD R0, R11, R4 ;  /* 0x000000040b007221 */ /* 0x000fe20000000000 */
[----:B--2---:R-:W-:-:S04]  /*0210*/  IMAD.WIDE R4, R5, 0x4, R12 ;  /* 0x0000000405047825 */ /* 0x004fc800078e020c */
[----:B-----5:R-:W-:Y:S01]  /*0220*/  FADD R6, R2, R15 ;  /* 0x0000000f02067221 */ /* 0x020fe20000000000 */
[----:B------:R-:W-:-:S05]  /*0230*/  FADD R7, R3, R0 ;  /* 0x0000000003077221 */ /* 0x000fca0000000000 */
[----:B------:R-:W-:Y:S01]  /*0240*/  STG.E.64 desc[UR4][R4.64], R6 ;  /* 0x0000000604007986 */ /* 0x000fe2000c101b04 */
[----:B------:R-:W-:Y:S05]  /*0250*/  EXIT ;  /* 0x000000000000794d */ /* 0x000fea0003800000 */
.L_x_0:
[----:B------:R-:W-:-:S00]  /*0260*/  BRA `(.L_x_0) ;  /* 0xfffffffc00fc7947 */ /* 0x000fc0000383ffff */
[----:B------:R-:W-:-:S00]  /*0270*/  NOP ;  /* 0x0000000000007918 */ /* 0x000fc00000000000 */
        /* <DEDUP_REMOVED lines=8> */
.L_x_1:


//--------------------- .nv.constant0.triton_poi_fused_add_36 --------------------------
	.section	.nv.constant0.triton_poi_fused_add_36,"a",@progbits
	.sectionflags	@""
	.align	4
.nv.constant0.triton_poi_fused_add_36:
	.zero		572
